//
// Generated by NVIDIA NVVM Compiler
//
// Compiler Build ID: CL-36424714
// Cuda compilation tools, release 13.0, V13.0.88
// Based on NVVM 20.0.0
//

.version 9.0
.target sm_100
.address_size 64

	// .globl	_Z6mataddPiS_mm

.visible .entry _Z6mataddPiS_mm(
	.param .u64 .ptr .align 1 _Z6mataddPiS_mm_param_0,
	.param .u64 .ptr .align 1 _Z6mataddPiS_mm_param_1,
	.param .u64 _Z6mataddPiS_mm_param_2,
	.param .u64 _Z6mataddPiS_mm_param_3
)
{
	.reg .pred 	%p<4>;
	.reg .b32 	%r<13>;
	.reg .b64 	%rd<14>;

	ld.param.u64 	%rd3, [_Z6mataddPiS_mm_param_0];
	ld.param.u64 	%rd4, [_Z6mataddPiS_mm_param_1];
	ld.param.u64 	%rd5, [_Z6mataddPiS_mm_param_2];
	ld.param.u64 	%rd6, [_Z6mataddPiS_mm_param_3];
	mov.u32 	%r1, %ctaid.x;
	mov.u32 	%r2, %ntid.x;
	mov.u32 	%r3, %tid.x;
	mad.lo.s32 	%r4, %r1, %r2, %r3;
	mov.u32 	%r5, %ctaid.y;
	mov.u32 	%r6, %ntid.y;
	mov.u32 	%r7, %tid.y;
	mad.lo.s32 	%r8, %r5, %r6, %r7;
	cvt.u64.u32 	%rd1, %r4;
	setp.le.u64 	%p1, %rd5, %rd1;
	cvt.u64.u32 	%rd2, %r8;
	setp.le.u64 	%p2, %rd6, %rd2;
	or.pred  	%p3, %p1, %p2;
	@%p3 bra 	$L__BB0_2;
	cvta.to.global.u64 	%rd8, %rd4;
	cvta.to.global.u64 	%rd9, %rd3;
	mad.lo.s64 	%rd10, %rd5, %rd1, %rd2;
	shl.b64 	%rd11, %rd10, 2;
	add.s64 	%rd12, %rd8, %rd11;
	ld.global.u32 	%r10, [%rd12];
	add.s64 	%rd13, %rd9, %rd11;
	ld.global.u32 	%r11, [%rd13];
	add.s32 	%r12, %r11, %r10;
	st.global.u32 	[%rd13], %r12;
$L__BB0_2:
	ret;

}


// ===== COMPILED SASS (sm_100) =====

	.target	sm_100

	.elftype	@"ET_EXEC"


//--------------------- .note.nv.tkinfo           --------------------------
	.section	.note.nv.tkinfo,"",@"SHT_NOTE"
	.sectionflags	@"SHF_NOTE_NV_TKINFO"
	.tkinfo
        /*0018*/ 	.word	0x00000002
        /*0030*/ 	.string	""
        /*0030*/ 	.string	"ptxas"
        /*0030*/ 	.string	"Cuda compilation tools, release 13.0, V13.0.88"
        /*0030*/ 	.string	"Build cuda_13.0.r13.0/compiler.36424714_0"
        /*0030*/ 	.string	"-arch sm_100 -m 64 "



//--------------------- .note.nv.cuinfo           --------------------------
	.section	.note.nv.cuinfo,"",@"SHT_NOTE"
	.sectionflags	@"SHF_NOTE_NV_CUINFO"
        /*0018*/ 	.short	0x0002
        /*001a*/ 	.short	0x0064
        /*001c*/ 	.short	0x0082
	.zero		2


//--------------------- .nv.info                  --------------------------
	.section	.nv.info,"",@"SHT_CUDA_INFO"
	.align	4


	//----- nvinfo : EIATTR_REGCOUNT
	.align		4
        /*0000*/ 	.byte	0x04, 0x2f
        /*0002*/ 	.short	(.L_1 - .L_0)
	.align		4
.L_0:
        /*0004*/ 	.word	index@(_Z6mataddPiS_mm)
        /*0008*/ 	.word	0x0000000a


	//----- nvinfo : EIATTR_FRAME_SIZE
	.align		4
.L_1:
        /*000c*/ 	.byte	0x04, 0x11
        /*000e*/ 	.short	(.L_3 - .L_2)
	.align		4
.L_2:
        /*0010*/ 	.word	index@(_Z6mataddPiS_mm)
        /*0014*/ 	.word	0x00000000


	//----- nvinfo : EIATTR_MIN_STACK_SIZE
	.align		4
.L_3:
        /*0018*/ 	.byte	0x04, 0x12
        /*001a*/ 	.short	(.L_5 - .L_4)
	.align		4
.L_4:
        /*001c*/ 	.word	index@(_Z6mataddPiS_mm)
        /*0020*/ 	.word	0x00000000
.L_5:


//--------------------- .nv.compat                --------------------------
	.section	.nv.compat,"",@"SHT_CUDA_COMPAT_INFO"
	.align	4
        /*0000*/ 	.byte	0x02, 0x09, 0x00, 0x00, 0x02, 0x02, 0x01, 0x00, 0x02, 0x05, 0x05, 0x00, 0x03, 0x07, 0x01, 0x01
        /*0010*/ 	.byte	0x02, 0x03, 0x00, 0x00, 0x02, 0x06, 0x01, 0x00, 0x04, 0x0b, 0x08, 0x00, 0x09, 0x00, 0x00, 0x00
        /*0020*/ 	.byte	0x00, 0x00, 0x00, 0x00


//--------------------- .nv.info._Z6mataddPiS_mm  --------------------------
	.section	.nv.info._Z6mataddPiS_mm,"",@"SHT_CUDA_INFO"
	.sectionflags	@""
	.align	4


	//----- nvinfo : EIATTR_CUDA_API_VERSION
	.align		4
        /*0000*/ 	.byte	0x04, 0x37
        /*0002*/ 	.short	(.L_7 - .L_6)
.L_6:
        /*0004*/ 	.word	0x00000082


	//----- nvinfo : EIATTR_KPARAM_INFO
	.align		4
.L_7:
        /*0008*/ 	.byte	0x04, 0x17
        /*000a*/ 	.short	(.L_9 - .L_8)
.L_8:
        /*000c*/ 	.word	0x00000000
        /*0010*/ 	.short	0x0003
        /*0012*/ 	.short	0x0018
        /*0014*/ 	.byte	0x00, 0xf0, 0x21, 0x00


	//----- nvinfo : EIATTR_KPARAM_INFO
	.align		4
.L_9:
        /*0018*/ 	.byte	0x04, 0x17
        /*001a*/ 	.short	(.L_11 - .L_10)
.L_10:
        /*001c*/ 	.word	0x00000000
        /*0020*/ 	.short	0x0002
        /*0022*/ 	.short	0x0010
        /*0024*/ 	.byte	0x00, 0xf0, 0x21, 0x00


	//----- nvinfo : EIATTR_KPARAM_INFO
	.align		4
.L_11:
        /*0028*/ 	.byte	0x04, 0x17
        /*002a*/ 	.short	(.L_13 - .L_12)
.L_12:
        /*002c*/ 	.word	0x00000000
        /*0030*/ 	.short	0x0001
        /*0032*/ 	.short	0x0008
        /*0034*/ 	.byte	0x00, 0xf5, 0x21, 0x00


	//----- nvinfo : EIATTR_KPARAM_INFO
	.align		4
.L_13:
        /*0038*/ 	.byte	0x04, 0x17
        /*003a*/ 	.short	(.L_15 - .L_14)
.L_14:
        /*003c*/ 	.word	0x00000000
        /*0040*/ 	.short	0x0000
        /*0042*/ 	.short	0x0000
        /*0044*/ 	.byte	0x00, 0xf5, 0x21, 0x00


	//----- nvinfo : EIATTR_SPARSE_MMA_MASK
	.align		4
.L_15:
        /*0048*/ 	.byte	0x03, 0x50
        /*004a*/ 	.short	0x0000


	//----- nvinfo : EIATTR_MAXREG_COUNT
	.align		4
        /*004c*/ 	.byte	0x03, 0x1b
        /*004e*/ 	.short	0x00ff


	//----- nvinfo : EIATTR_MERCURY_ISA_VERSION
	.align		4
        /*0050*/ 	.byte	0x03, 0x5f
        /*0052*/ 	.short	0x0101


	//----- nvinfo : EIATTR_VRC_CTA_INIT_COUNT
	.align		4
        /*0054*/ 	.byte	0x02, 0x4a
	.zero		1
	.zero		1


	//----- nvinfo : EIATTR_EXIT_INSTR_OFFSETS
	.align		4
        /*0058*/ 	.byte	0x04, 0x1c
        /*005a*/ 	.short	(.L_17 - .L_16)


	//   ....[0]....
.L_16:
        /*005c*/ 	.word	0x000000e0


	//   ....[1]....
        /*0060*/ 	.word	0x000001e0


	//----- nvinfo : EIATTR_CBANK_PARAM_SIZE
	.align		4
.L_17:
        /*0064*/ 	.byte	0x03, 0x19
        /*0066*/ 	.short	0x0020


	//----- nvinfo : EIATTR_PARAM_CBANK
	.align		4
        /*0068*/ 	.byte	0x04, 0x0a
        /*006a*/ 	.short	(.L_19 - .L_18)
	.align		4
.L_18:
        /*006c*/ 	.word	index@(.nv.constant0._Z6mataddPiS_mm)
        /*0070*/ 	.short	0x0380
        /*0072*/ 	.short	0x0020


	//----- nvinfo : EIATTR_SW_WAR
	.align		4
.L_19:
        /*0074*/ 	.byte	0x04, 0x36
        /*0076*/ 	.short	(.L_21 - .L_20)
.L_20:
        /*0078*/ 	.word	0x00000008
.L_21:


//--------------------- .nv.callgraph             --------------------------
	.section	.nv.callgraph,"",@"SHT_CUDA_CALLGRAPH"
	.align	4
	.sectionentsize	8
	.align		4
        /*0000*/ 	.word	0x00000000
	.align		4
        /*0004*/ 	.word	0xffffffff
	.align		4
        /*0008*/ 	.word	0x00000000
	.align		4
        /*000c*/ 	.word	0xfffffffe
	.align		4
        /*0010*/ 	.word	0x00000000
	.align		4
        /*0014*/ 	.word	0xfffffffd
	.align		4
        /*0018*/ 	.word	0x00000000
	.align		4
        /*001c*/ 	.word	0xfffffffc


//--------------------- .text._Z6mataddPiS_mm     --------------------------
	.section	.text._Z6mataddPiS_mm,"ax",@progbits
	.align	128
        .global         _Z6mataddPiS_mm
        .type           _Z6mataddPiS_mm,@function
        .size           _Z6mataddPiS_mm,(.L_x_1 - _Z6mataddPiS_mm)
        .other          _Z6mataddPiS_mm,@"STO_CUDA_ENTRY STV_DEFAULT"
_Z6mataddPiS_mm:
.text._Z6mataddPiS_mm:
[----:B------:R-:W-:Y:S01]  /*0000*/  LDC R1, c[0x0][0x37c] ;  /* 0x0000df00ff017b82 */ /* 0x000fe20000000800 */
[----:B------:R-:W0:Y:S07]  /*0010*/  S2R R3, SR_TID.Y ;  /* 0x0000000000037919 */ /* 0x000e2e0000002200 */
[----:B------:R-:W1:Y:S01]  /*0020*/  LDC R5, c[0x0][0x360] ;  /* 0x0000d800ff057b82 */ /* 0x000e620000000800 */
[----:B------:R-:W2:Y:S01]  /*0030*/  LDCU.128 UR8, c[0x0][0x390] ;  /* 0x00007200ff0877ac */ /* 0x000ea20008000c00 */
[----:B------:R-:W1:Y:S06]  /*0040*/  S2R R0, SR_TID.X ;  /* 0x0000000000007919 */ /* 0x000e6c0000002100 */
[----:B------:R-:W0:Y:S08]  /*0050*/  S2UR UR5, SR_CTAID.Y ;  /* 0x00000000000579c3 */ /* 0x000e300000002600 */
[----:B------:R-:W0:Y:S08]  /*0060*/  LDC R2, c[0x0][0x364] ;  /* 0x0000d900ff027b82 */ /* 0x000e300000000800 */
[----:B------:R-:W1:Y:S01]  /*0070*/  S2UR UR4, SR_CTAID.X ;  /* 0x00000000000479c3 */ /* 0x000e620000002500 */
[----:B0-----:R-:W-:-:S05]  /*0080*/  IMAD R2, R2, UR5, R3 ;  /* 0x0000000502027c24 */ /* 0x001fca000f8e0203 */
[----:B--2---:R-:W-:Y:S01]  /*0090*/  ISETP.GE.U32.AND P1, PT, R2, UR10, PT ;  /* 0x0000000a02007c0c */ /* 0x004fe2000bf26070 */
[----:B-1----:R-:W-:-:S03]  /*00a0*/  IMAD R5, R5, UR4, R0 ;  /* 0x0000000405057c24 */ /* 0x002fc6000f8e0200 */
[----:B------:R-:W-:Y:S02]  /*00b0*/  ISETP.GE.U32.AND.EX P1, PT, RZ, UR11, PT, P1 ;  /* 0x0000000bff007c0c */ /* 0x000fe4000bf26110 */
[----:B------:R-:W-:-:S04]  /*00c0*/  ISETP.GE.U32.AND P0, PT, R5, UR8, PT ;  /* 0x0000000805007c0c */ /* 0x000fc8000bf06070 */
[----:B------:R-:W-:-:S13]  /*00d0*/  ISETP.GE.U32.OR.EX P0, PT, RZ, UR9, P1, P0 ;  /* 0x00000009ff007c0c */ /* 0x000fda0008f06500 */
[----:B------:R-:W-:Y:S05]  /*00e0*/  @P0 EXIT ;  /* 0x000000000000094d */ /* 0x000fea0003800000 */
[----:B------:R-:W0:Y:S01]  /*00f0*/  LDCU.128 UR12, c[0x0][0x380] ;  /* 0x00007000ff0c77ac */ /* 0x000e220008000c00 */
[----:B------:R-:W-:Y:S01]  /*0100*/  IMAD.MOV.U32 R3, RZ, RZ, RZ ;  /* 0x000000ffff037224 */ /* 0x000fe200078e00ff */
[----:B------:R-:W1:Y:S01]  /*0110*/  LDCU.64 UR4, c[0x0][0x358] ;  /* 0x00006b00ff0477ac */ /* 0x000e620008000a00 */
[----:B------:R-:W-:-:S04]  /*0120*/  IMAD.WIDE.U32 R2, R5, UR8, R2 ;  /* 0x0000000805027c25 */ /* 0x000fc8000f8e0002 */
[----:B------:R-:W-:Y:S02]  /*0130*/  IMAD R5, R5, UR9, R3 ;  /* 0x0000000905057c24 */ /* 0x000fe4000f8e0203 */
[----:B------:R-:W-:-:S03]  /*0140*/  IMAD.SHL.U32 R3, R2, 0x4, RZ ;  /* 0x0000000402037824 */ /* 0x000fc600078e00ff */
[----:B------:R-:W-:Y:S02]  /*0150*/  SHF.L.U64.HI R0, R2, 0x2, R5 ;  /* 0x0000000202007819 */ /* 0x000fe40000010205 */
[C---:B0-----:R-:W-:Y:S02]  /*0160*/  IADD3 R4, P0, PT, R3.reuse, UR14, RZ ;  /* 0x0000000e03047c10 */ /* 0x041fe4000ff1e0ff */
[----:B------:R-:W-:Y:S02]  /*0170*/  IADD3 R2, P1, PT, R3, UR12, RZ ;  /* 0x0000000c03027c10 */ /* 0x000fe4000ff3e0ff */
[C---:B------:R-:W-:Y:S02]  /*0180*/  IADD3.X R5, PT, PT, R0.reuse, UR15, RZ, P0, !PT ;  /* 0x0000000f00057c10 */ /* 0x040fe400087fe4ff */
[----:B------:R-:W-:-:S03]  /*0190*/  IADD3.X R3, PT, PT, R0, UR13, RZ, P1, !PT ;  /* 0x0000000d00037c10 */ /* 0x000fc60008ffe4ff */
[----:B-1----:R-:W2:Y:S04]  /*01a0*/  LDG.E R4, desc[UR4][R4.64] ;  /* 0x0000000404047981 */ /* 0x002ea8000c1e1900 */
[----:B------:R-:W2:Y:S02]  /*01b0*/  LDG.E R7, desc[UR4][R2.64] ;  /* 0x0000000402077981 */ /* 0x000ea4000c1e1900 */
[----:B--2---:R-:W-:-:S05]  /*01c0*/  IMAD.IADD R7, R4, 0x1, R7 ;  /* 0x0000000104077824 */ /* 0x004fca00078e0207 */
[----:B------:R-:W-:Y:S01]  /*01d0*/  STG.E desc[UR4][R2.64], R7 ;  /* 0x0000000702007986 */ /* 0x000fe2000c101904 */
[----:B------:R-:W-:Y:S05]  /*01e0*/  EXIT ;  /* 0x000000000000794d */ /* 0x000fea0003800000 */
.L_x_0:
[----:B------:R-:W-:-:S00]  /*01f0*/  BRA `(.L_x_0) ;  /* 0xfffffffc00fc7947 */ /* 0x000fc0000383ffff */
[----:B------:R-:W-:-:S00]  /*0200*/  NOP ;  /* 0x0000000000007918 */ /* 0x000fc00000000000 */
[----:B------:R-:W-:-:S00]  /*0210*/  NOP ;  /* 0x0000000000007918 */ /* 0x000fc00000000000 */
[----:B------:R-:W-:-:S00]  /*0220*/  NOP ;  /* 0x0000000000007918 */ /* 0x000fc00000000000 */
[----:B------:R-:W-:-:S00]  /*0230*/  NOP ;  /* 0x0000000000007918 */ /* 0x000fc00000000000 */
[----:B------:R-:W-:-:S00]  /*0240*/  NOP ;  /* 0x0000000000007918 */ /* 0x000fc00000000000 */
[----:B------:R-:W-:-:S00]  /*0250*/  NOP ;  /* 0x0000000000007918 */ /* 0x000fc00000000000 */
[----:B------:R-:W-:-:S00]  /*0260*/  NOP ;  /* 0x0000000000007918 */ /* 0x000fc00000000000 */
[----:B------:R-:W-:-:S00]  /*0270*/  NOP ;  /* 0x0000000000007918 */ /* 0x000fc00000000000 */
.L_x_1:


//--------------------- .nv.shared.reserved.0     --------------------------
	.section	.nv.shared.reserved.0,"aw",@nobits
	.weak		__nv_reservedSMEM_offset_0_alias
	.size		__nv_reservedSMEM_offset_0_alias, 0, 64
	.other		__nv_reservedSMEM_offset_0_alias,@"STO_CUDA_RESERVED_SHARED STV_DEFAULT"
__nv_reservedSMEM_offset_0_alias:
	.zero		0
	.zero		64


//--------------------- .nv.constant0._Z6mataddPiS_mm --------------------------
	.section	.nv.constant0._Z6mataddPiS_mm,"a",@progbits
	.sectionflags	@""
	.align	4
.nv.constant0._Z6mataddPiS_mm:
	.zero		928


//--------------------- SYMBOLS --------------------------

	.type		.nv.reservedSmem.offset0,@object
	.size		.nv.reservedSmem.offset0,0x4
